//
// Generated by NVIDIA NVVM Compiler
//
// Compiler Build ID: CL-36424714
// Cuda compilation tools, release 13.0, V13.0.88
// Based on NVVM 20.0.0
//

.version 9.0
.target sm_100
.address_size 64

	// .globl	_Z23addWithThreadsAndBlocksPiS_S_

.visible .entry _Z23addWithThreadsAndBlocksPiS_S_(
	.param .u64 .ptr .align 1 _Z23addWithThreadsAndBlocksPiS_S__param_0,
	.param .u64 .ptr .align 1 _Z23addWithThreadsAndBlocksPiS_S__param_1,
	.param .u64 .ptr .align 1 _Z23addWithThreadsAndBlocksPiS_S__param_2
)
{
	.reg .pred 	%p<2>;
	.reg .b32 	%r<8>;
	.reg .b64 	%rd<11>;

	ld.param.u64 	%rd1, [_Z23addWithThreadsAndBlocksPiS_S__param_0];
	ld.param.u64 	%rd2, [_Z23addWithThreadsAndBlocksPiS_S__param_1];
	ld.param.u64 	%rd3, [_Z23addWithThreadsAndBlocksPiS_S__param_2];
	mov.u32 	%r2, %tid.x;
	mov.u32 	%r3, %ctaid.x;
	mov.u32 	%r4, %ntid.x;
	mad.lo.s32 	%r1, %r3, %r4, %r2;
	setp.gt.s32 	%p1, %r1, 999999;
	@%p1 bra 	$L__BB0_2;
	cvta.to.global.u64 	%rd4, %rd1;
	cvta.to.global.u64 	%rd5, %rd2;
	cvta.to.global.u64 	%rd6, %rd3;
	mul.wide.s32 	%rd7, %r1, 4;
	add.s64 	%rd8, %rd4, %rd7;
	ld.global.u32 	%r5, [%rd8];
	add.s64 	%rd9, %rd5, %rd7;
	ld.global.u32 	%r6, [%rd9];
	add.s32 	%r7, %r6, %r5;
	add.s64 	%rd10, %rd6, %rd7;
	st.global.u32 	[%rd10], %r7;
$L__BB0_2:
	ret;

}


// ===== COMPILED SASS (sm_100) =====

	.target	sm_100

	.elftype	@"ET_EXEC"


//--------------------- .note.nv.tkinfo           --------------------------
	.section	.note.nv.tkinfo,"",@"SHT_NOTE"
	.sectionflags	@"SHF_NOTE_NV_TKINFO"
	.tkinfo
        /*0018*/ 	.word	0x00000002
        /*0030*/ 	.string	""
        /*0030*/ 	.string	"ptxas"
        /*0030*/ 	.string	"Cuda compilation tools, release 13.0, V13.0.88"
        /*0030*/ 	.string	"Build cuda_13.0.r13.0/compiler.36424714_0"
        /*0030*/ 	.string	"-arch sm_100 -m 64 "



//--------------------- .note.nv.cuinfo           --------------------------
	.section	.note.nv.cuinfo,"",@"SHT_NOTE"
	.sectionflags	@"SHF_NOTE_NV_CUINFO"
        /*0018*/ 	.short	0x0002
        /*001a*/ 	.short	0x0064
        /*001c*/ 	.short	0x0082
	.zero		2


//--------------------- .nv.info                  --------------------------
	.section	.nv.info,"",@"SHT_CUDA_INFO"
	.align	4


	//----- nvinfo : EIATTR_REGCOUNT
	.align		4
        /*0000*/ 	.byte	0x04, 0x2f
        /*0002*/ 	.short	(.L_1 - .L_0)
	.align		4
.L_0:
        /*0004*/ 	.word	index@(_Z23addWithThreadsAndBlocksPiS_S_)
        /*0008*/ 	.word	0x0000000c


	//----- nvinfo : EIATTR_FRAME_SIZE
	.align		4
.L_1:
        /*000c*/ 	.byte	0x04, 0x11
        /*000e*/ 	.short	(.L_3 - .L_2)
	.align		4
.L_2:
        /*0010*/ 	.word	index@(_Z23addWithThreadsAndBlocksPiS_S_)
        /*0014*/ 	.word	0x00000000


	//----- nvinfo : EIATTR_MIN_STACK_SIZE
	.align		4
.L_3:
        /*0018*/ 	.byte	0x04, 0x12
        /*001a*/ 	.short	(.L_5 - .L_4)
	.align		4
.L_4:
        /*001c*/ 	.word	index@(_Z23addWithThreadsAndBlocksPiS_S_)
        /*0020*/ 	.word	0x00000000
.L_5:


//--------------------- .nv.compat                --------------------------
	.section	.nv.compat,"",@"SHT_CUDA_COMPAT_INFO"
	.align	4
        /*0000*/ 	.byte	0x02, 0x09, 0x00, 0x00, 0x02, 0x02, 0x01, 0x00, 0x02, 0x05, 0x05, 0x00, 0x03, 0x07, 0x01, 0x01
        /*0010*/ 	.byte	0x02, 0x03, 0x00, 0x00, 0x02, 0x06, 0x01, 0x00, 0x04, 0x0b, 0x08, 0x00, 0x09, 0x00, 0x00, 0x00
        /*0020*/ 	.byte	0x00, 0x00, 0x00, 0x00


//--------------------- .nv.info._Z23addWithThreadsAndBlocksPiS_S_ --------------------------
	.section	.nv.info._Z23addWithThreadsAndBlocksPiS_S_,"",@"SHT_CUDA_INFO"
	.sectionflags	@""
	.align	4


	//----- nvinfo : EIATTR_CUDA_API_VERSION
	.align		4
        /*0000*/ 	.byte	0x04, 0x37
        /*0002*/ 	.short	(.L_7 - .L_6)
.L_6:
        /*0004*/ 	.word	0x00000082


	//----- nvinfo : EIATTR_KPARAM_INFO
	.align		4
.L_7:
        /*0008*/ 	.byte	0x04, 0x17
        /*000a*/ 	.short	(.L_9 - .L_8)
.L_8:
        /*000c*/ 	.word	0x00000000
        /*0010*/ 	.short	0x0002
        /*0012*/ 	.short	0x0010
        /*0014*/ 	.byte	0x00, 0xf5, 0x21, 0x00


	//----- nvinfo : EIATTR_KPARAM_INFO
	.align		4
.L_9:
        /*0018*/ 	.byte	0x04, 0x17
        /*001a*/ 	.short	(.L_11 - .L_10)
.L_10:
        /*001c*/ 	.word	0x00000000
        /*0020*/ 	.short	0x0001
        /*0022*/ 	.short	0x0008
        /*0024*/ 	.byte	0x00, 0xf5, 0x21, 0x00


	//----- nvinfo : EIATTR_KPARAM_INFO
	.align		4
.L_11:
        /*0028*/ 	.byte	0x04, 0x17
        /*002a*/ 	.short	(.L_13 - .L_12)
.L_12:
        /*002c*/ 	.word	0x00000000
        /*0030*/ 	.short	0x0000
        /*0032*/ 	.short	0x0000
        /*0034*/ 	.byte	0x00, 0xf5, 0x21, 0x00


	//----- nvinfo : EIATTR_SPARSE_MMA_MASK
	.align		4
.L_13:
        /*0038*/ 	.byte	0x03, 0x50
        /*003a*/ 	.short	0x0000


	//----- nvinfo : EIATTR_MAXREG_COUNT
	.align		4
        /*003c*/ 	.byte	0x03, 0x1b
        /*003e*/ 	.short	0x00ff


	//----- nvinfo : EIATTR_MERCURY_ISA_VERSION
	.align		4
        /*0040*/ 	.byte	0x03, 0x5f
        /*0042*/ 	.short	0x0101


	//----- nvinfo : EIATTR_VRC_CTA_INIT_COUNT
	.align		4
        /*0044*/ 	.byte	0x02, 0x4a
	.zero		1
	.zero		1


	//----- nvinfo : EIATTR_EXIT_INSTR_OFFSETS
	.align		4
        /*0048*/ 	.byte	0x04, 0x1c
        /*004a*/ 	.short	(.L_15 - .L_14)


	//   ....[0]....
.L_14:
        /*004c*/ 	.word	0x00000060


	//   ....[1]....
        /*0050*/ 	.word	0x00000120


	//----- nvinfo : EIATTR_CBANK_PARAM_SIZE
	.align		4
.L_15:
        /*0054*/ 	.byte	0x03, 0x19
        /*0056*/ 	.short	0x0018


	//----- nvinfo : EIATTR_PARAM_CBANK
	.align		4
        /*0058*/ 	.byte	0x04, 0x0a
        /*005a*/ 	.short	(.L_17 - .L_16)
	.align		4
.L_16:
        /*005c*/ 	.word	index@(.nv.constant0._Z23addWithThreadsAndBlocksPiS_S_)
        /*0060*/ 	.short	0x0380
        /*0062*/ 	.short	0x0018


	//----- nvinfo : EIATTR_SW_WAR
	.align		4
.L_17:
        /*0064*/ 	.byte	0x04, 0x36
        /*0066*/ 	.short	(.L_19 - .L_18)
.L_18:
        /*0068*/ 	.word	0x00000008
.L_19:


//--------------------- .nv.callgraph             --------------------------
	.section	.nv.callgraph,"",@"SHT_CUDA_CALLGRAPH"
	.align	4
	.sectionentsize	8
	.align		4
        /*0000*/ 	.word	0x00000000
	.align		4
        /*0004*/ 	.word	0xffffffff
	.align		4
        /*0008*/ 	.word	0x00000000
	.align		4
        /*000c*/ 	.word	0xfffffffe
	.align		4
        /*0010*/ 	.word	0x00000000
	.align		4
        /*0014*/ 	.word	0xfffffffd
	.align		4
        /*0018*/ 	.word	0x00000000
	.align		4
        /*001c*/ 	.word	0xfffffffc


//--------------------- .text._Z23addWithThreadsAndBlocksPiS_S_ --------------------------
	.section	.text._Z23addWithThreadsAndBlocksPiS_S_,"ax",@progbits
	.align	128
        .global         _Z23addWithThreadsAndBlocksPiS_S_
        .type           _Z23addWithThreadsAndBlocksPiS_S_,@function
        .size           _Z23addWithThreadsAndBlocksPiS_S_,(.L_x_1 - _Z23addWithThreadsAndBlocksPiS_S_)
        .other          _Z23addWithThreadsAndBlocksPiS_S_,@"STO_CUDA_ENTRY STV_DEFAULT"
_Z23addWithThreadsAndBlocksPiS_S_:
.text._Z23addWithThreadsAndBlocksPiS_S_:
[----:B------:R-:W-:Y:S01]  /*0000*/  LDC R1, c[0x0][0x37c] ;  /* 0x0000df00ff017b82 */ /* 0x000fe20000000800 */
[----:B------:R-:W0:Y:S07]  /*0010*/  S2R R9, SR_TID.X ;  /* 0x0000000000097919 */ /* 0x000e2e0000002100 */
[----:B------:R-:W0:Y:S08]  /*0020*/  S2UR UR4, SR_CTAID.X ;  /* 0x00000000000479c3 */ /* 0x000e300000002500 */
[----:B------:R-:W0:Y:S02]  /*0030*/  LDC R0, c[0x0][0x360] ;  /* 0x0000d800ff007b82 */ /* 0x000e240000000800 */
[----:B0-----:R-:W-:-:S05]  /*0040*/  IMAD R9, R0, UR4, R9 ;  /* 0x0000000400097c24 */ /* 0x001fca000f8e0209 */
[----:B------:R-:W-:-:S13]  /*0050*/  ISETP.GT.AND P0, PT, R9, 0xf423f, PT ;  /* 0x000f423f0900780c */ /* 0x000fda0003f04270 */
[----:B------:R-:W-:Y:S05]  /*0060*/  @P0 EXIT ;  /* 0x000000000000094d */ /* 0x000fea0003800000 */
[----:B------:R-:W0:Y:S01]  /*0070*/  LDC.64 R2, c[0x0][0x380] ;  /* 0x0000e000ff027b82 */ /* 0x000e220000000a00 */
[----:B------:R-:W1:Y:S07]  /*0080*/  LDCU.64 UR4, c[0x0][0x358] ;  /* 0x00006b00ff0477ac */ /* 0x000e6e0008000a00 */
[----:B------:R-:W2:Y:S08]  /*0090*/  LDC.64 R4, c[0x0][0x388] ;  /* 0x0000e200ff047b82 */ /* 0x000eb00000000a00 */
[----:B------:R-:W3:Y:S01]  /*00a0*/  LDC.64 R6, c[0x0][0x390] ;  /* 0x0000e400ff067b82 */ /* 0x000ee20000000a00 */
[----:B0-----:R-:W-:-:S06]  /*00b0*/  IMAD.WIDE R2, R9, 0x4, R2 ;  /* 0x0000000409027825 */ /* 0x001fcc00078e0202 */
[----:B-1----:R-:W4:Y:S01]  /*00c0*/  LDG.E R2, desc[UR4][R2.64] ;  /* 0x0000000402027981 */ /* 0x002f22000c1e1900 */
[----:B--2---:R-:W-:-:S06]  /*00d0*/  IMAD.WIDE R4, R9, 0x4, R4 ;  /* 0x0000000409047825 */ /* 0x004fcc00078e0204 */
[----:B------:R-:W4:Y:S01]  /*00e0*/  LDG.E R5, desc[UR4][R4.64] ;  /* 0x0000000404057981 */ /* 0x000f22000c1e1900 */
[----:B---3--:R-:W-:Y:S01]  /*00f0*/  IMAD.WIDE R6, R9, 0x4, R6 ;  /* 0x0000000409067825 */ /* 0x008fe200078e0206 */
[----:B----4-:R-:W-:-:S05]  /*0100*/  IADD3 R9, PT, PT, R2, R5, RZ ;  /* 0x0000000502097210 */ /* 0x010fca0007ffe0ff */
[----:B------:R-:W-:Y:S01]  /*0110*/  STG.E desc[UR4][R6.64], R9 ;  /* 0x0000000906007986 */ /* 0x000fe2000c101904 */
[----:B------:R-:W-:Y:S05]  /*0120*/  EXIT ;  /* 0x000000000000794d */ /* 0x000fea0003800000 */
.L_x_0:
[----:B------:R-:W-:-:S00]  /*0130*/  BRA `(.L_x_0) ;  /* 0xfffffffc00fc7947 */ /* 0x000fc0000383ffff */
[----:B------:R-:W-:-:S00]  /*0140*/  NOP ;  /* 0x0000000000007918 */ /* 0x000fc00000000000 */
        /* <DEDUP_REMOVED lines=11> */
.L_x_1:


//--------------------- .nv.shared.reserved.0     --------------------------
	.section	.nv.shared.reserved.0,"aw",@nobits
	.weak		__nv_reservedSMEM_offset_0_alias
	.size		__nv_reservedSMEM_offset_0_alias, 0, 64
	.other		__nv_reservedSMEM_offset_0_alias,@"STO_CUDA_RESERVED_SHARED STV_DEFAULT"
__nv_reservedSMEM_offset_0_alias:
	.zero		0
	.zero		64


//--------------------- .nv.constant0._Z23addWithThreadsAndBlocksPiS_S_ --------------------------
	.section	.nv.constant0._Z23addWithThreadsAndBlocksPiS_S_,"a",@progbits
	.sectionflags	@""
	.align	4
.nv.constant0._Z23addWithThreadsAndBlocksPiS_S_:
	.zero		920


//--------------------- SYMBOLS --------------------------

	.type		.nv.reservedSmem.offset0,@object
	.size		.nv.reservedSmem.offset0,0x4
